//
// Generated by NVIDIA NVVM Compiler
//
// Compiler Build ID: CL-36424714
// Cuda compilation tools, release 13.0, V13.0.88
// Based on NVVM 20.0.0
//

.version 9.0
.target sm_100
.address_size 64

	// .globl	_Z14hello_from_gpuv
.extern .func  (.param .b32 func_retval0) vprintf
(
	.param .b64 vprintf_param_0,
	.param .b64 vprintf_param_1
)
;
.global .align 1 .b8 $str[8] = {37, 100, 44, 37, 100, 46, 10};

.visible .entry _Z14hello_from_gpuv()
{
	.local .align 8 .b8 	__local_depot0[8];
	.reg .b64 	%SP;
	.reg .b64 	%SPL;
	.reg .b32 	%r<5>;
	.reg .b64 	%rd<5>;

	mov.u64 	%SPL, __local_depot0;
	cvta.local.u64 	%SP, %SPL;
	add.u64 	%rd1, %SP, 0;
	add.u64 	%rd2, %SPL, 0;
	mov.u32 	%r1, %ctaid.x;
	mov.u32 	%r2, %tid.x;
	st.local.v2.u32 	[%rd2], {%r1, %r2};
	mov.u64 	%rd3, $str;
	cvta.global.u64 	%rd4, %rd3;
	{ // callseq 0, 0
	.param .b64 param0;
	st.param.b64 	[param0], %rd4;
	.param .b64 param1;
	st.param.b64 	[param1], %rd1;
	.param .b32 retval0;
	call.uni (retval0), 
	vprintf, 
	(
	param0, 
	param1
	);
	ld.param.b32 	%r3, [retval0];
	} // callseq 0
	ret;

}


// ===== COMPILED SASS (sm_100) =====

	.target	sm_100

	.elftype	@"ET_EXEC"


//--------------------- .note.nv.tkinfo           --------------------------
	.section	.note.nv.tkinfo,"",@"SHT_NOTE"
	.sectionflags	@"SHF_NOTE_NV_TKINFO"
	.tkinfo
        /*0018*/ 	.word	0x00000002
        /*0030*/ 	.string	""
        /*0030*/ 	.string	"ptxas"
        /*0030*/ 	.string	"Cuda compilation tools, release 13.0, V13.0.88"
        /*0030*/ 	.string	"Build cuda_13.0.r13.0/compiler.36424714_0"
        /*0030*/ 	.string	"-arch sm_100 -m 64 "



//--------------------- .note.nv.cuinfo           --------------------------
	.section	.note.nv.cuinfo,"",@"SHT_NOTE"
	.sectionflags	@"SHF_NOTE_NV_CUINFO"
        /*0018*/ 	.short	0x0002
        /*001a*/ 	.short	0x0064
        /*001c*/ 	.short	0x0082
	.zero		2


//--------------------- .nv.info                  --------------------------
	.section	.nv.info,"",@"SHT_CUDA_INFO"
	.align	4


	//----- nvinfo : EIATTR_REGCOUNT
	.align		4
        /*0000*/ 	.byte	0x04, 0x2f
        /*0002*/ 	.short	(.L_2 - .L_1)
	.align		4
.L_1:
        /*0004*/ 	.word	index@(_Z14hello_from_gpuv)
        /*0008*/ 	.word	0x00000018


	//----- nvinfo : EIATTR_FRAME_SIZE
	.align		4
.L_2:
        /*000c*/ 	.byte	0x04, 0x11
        /*000e*/ 	.short	(.L_4 - .L_3)
	.align		4
.L_3:
        /*0010*/ 	.word	index@(_Z14hello_from_gpuv)
        /*0014*/ 	.word	0x00000008


	//----- nvinfo : EIATTR_MIN_STACK_SIZE
	.align		4
.L_4:
        /*0018*/ 	.byte	0x04, 0x12
        /*001a*/ 	.short	(.L_6 - .L_5)
	.align		4
.L_5:
        /*001c*/ 	.word	index@(_Z14hello_from_gpuv)
        /*0020*/ 	.word	0x00000008
.L_6:


//--------------------- .nv.compat                --------------------------
	.section	.nv.compat,"",@"SHT_CUDA_COMPAT_INFO"
	.align	4
        /*0000*/ 	.byte	0x02, 0x09, 0x00, 0x00, 0x02, 0x02, 0x01, 0x00, 0x02, 0x05, 0x05, 0x00, 0x03, 0x07, 0x01, 0x01
        /*0010*/ 	.byte	0x02, 0x03, 0x00, 0x00, 0x02, 0x06, 0x01, 0x00, 0x04, 0x0b, 0x08, 0x00, 0x09, 0x00, 0x00, 0x00
        /*0020*/ 	.byte	0x00, 0x00, 0x00, 0x00


//--------------------- .nv.info._Z14hello_from_gpuv --------------------------
	.section	.nv.info._Z14hello_from_gpuv,"",@"SHT_CUDA_INFO"
	.sectionflags	@""
	.align	4


	//----- nvinfo : EIATTR_CUDA_API_VERSION
	.align		4
        /*0000*/ 	.byte	0x04, 0x37
        /*0002*/ 	.short	(.L_8 - .L_7)
.L_7:
        /*0004*/ 	.word	0x00000082


	//----- nvinfo : EIATTR_SPARSE_MMA_MASK
	.align		4
.L_8:
        /*0008*/ 	.byte	0x03, 0x50
        /*000a*/ 	.short	0x0000


	//----- nvinfo : EIATTR_MAXREG_COUNT
	.align		4
        /*000c*/ 	.byte	0x03, 0x1b
        /*000e*/ 	.short	0x00ff


	//----- nvinfo : EIATTR_EXTERNS
	.align		4
        /*0010*/ 	.byte	0x04, 0x0f
        /*0012*/ 	.short	(.L_10 - .L_9)


	//   ....[0]....
	.align		4
.L_9:
        /*0014*/ 	.word	index@(vprintf)


	//----- nvinfo : EIATTR_MERCURY_ISA_VERSION
	.align		4
.L_10:
        /*0018*/ 	.byte	0x03, 0x5f
        /*001a*/ 	.short	0x0101


	//----- nvinfo : EIATTR_VRC_CTA_INIT_COUNT
	.align		4
        /*001c*/ 	.byte	0x02, 0x4a
	.zero		1
	.zero		1


	//----- nvinfo : EIATTR_SYSCALL_OFFSETS
	.align		4
        /*0020*/ 	.byte	0x04, 0x46
        /*0022*/ 	.short	(.L_12 - .L_11)


	//   ....[0]....
.L_11:
        /*0024*/ 	.word	0x000000f0


	//----- nvinfo : EIATTR_EXIT_INSTR_OFFSETS
	.align		4
.L_12:
        /*0028*/ 	.byte	0x04, 0x1c
        /*002a*/ 	.short	(.L_14 - .L_13)


	//   ....[0]....
.L_13:
        /*002c*/ 	.word	0x00000100


	//----- nvinfo : EIATTR_SW_WAR
	.align		4
.L_14:
        /*0030*/ 	.byte	0x04, 0x36
        /*0032*/ 	.short	(.L_16 - .L_15)
.L_15:
        /*0034*/ 	.word	0x00000008
.L_16:


//--------------------- .nv.callgraph             --------------------------
	.section	.nv.callgraph,"",@"SHT_CUDA_CALLGRAPH"
	.align	4
	.sectionentsize	8
	.align		4
        /*0000*/ 	.word	0x00000000
	.align		4
        /*0004*/ 	.word	0xffffffff
	.align		4
        /*0008*/ 	.word	index@(_Z14hello_from_gpuv)
	.align		4
        /*000c*/ 	.word	index@(vprintf)
	.align		4
        /*0010*/ 	.word	0x00000000
	.align		4
        /*0014*/ 	.word	0xfffffffe
	.align		4
        /*0018*/ 	.word	0x00000000
	.align		4
        /*001c*/ 	.word	0xfffffffd
	.align		4
        /*0020*/ 	.word	0x00000000
	.align		4
        /*0024*/ 	.word	0xfffffffc


//--------------------- .nv.constant4             --------------------------
	.section	.nv.constant4,"a",@progbits
	.align	8
	.align		8
.nv.constant4:
        /*0000*/ 	.dword	vprintf
	.align		8
        /*0008*/ 	.dword	$str


//--------------------- .text._Z14hello_from_gpuv --------------------------
	.section	.text._Z14hello_from_gpuv,"ax",@progbits
	.align	128
        .global         _Z14hello_from_gpuv
        .type           _Z14hello_from_gpuv,@function
        .size           _Z14hello_from_gpuv,(.L_x_2 - _Z14hello_from_gpuv)
        .other          _Z14hello_from_gpuv,@"STO_CUDA_ENTRY STV_DEFAULT"
_Z14hello_from_gpuv:
.text._Z14hello_from_gpuv:
[----:B------:R-:W0:Y:S01]  /*0000*/  LDC R1, c[0x0][0x37c] ;  /* 0x0000df00ff017b82 */ /* 0x000e220000000800 */
[----:B------:R-:W1:Y:S01]  /*0010*/  S2R R8, SR_CTAID.X ;  /* 0x0000000000087919 */ /* 0x000e620000002500 */
[----:B0-----:R-:W-:Y:S01]  /*0020*/  VIADD R1, R1, 0xfffffff8 ;  /* 0xfffffff801017836 */ /* 0x001fe20000000000 */
[----:B------:R-:W-:Y:S01]  /*0030*/  MOV R0, 0x0 ;  /* 0x0000000000007802 */ /* 0x000fe20000000f00 */
[----:B------:R-:W0:Y:S01]  /*0040*/  LDCU UR4, c[0x0][0x2f8] ;  /* 0x00005f00ff0477ac */ /* 0x000e220008000800 */
[----:B------:R-:W1:Y:S03]  /*0050*/  S2R R9, SR_TID.X ;  /* 0x0000000000097919 */ /* 0x000e660000002100 */
[----:B------:R2:W3:Y:S01]  /*0060*/  LDC.64 R2, c[0x4][R0] ;  /* 0x0100000000027b82 */ /* 0x0004e20000000a00 */
[----:B------:R-:W4:Y:S01]  /*0070*/  LDCU.64 UR6, c[0x4][0x8] ;  /* 0x01000100ff0677ac */ /* 0x000f220008000a00 */
[----:B------:R-:W5:Y:S01]  /*0080*/  LDCU UR5, c[0x0][0x2fc] ;  /* 0x00005f80ff0577ac */ /* 0x000f620008000800 */
[----:B0-----:R-:W-:Y:S01]  /*0090*/  IADD3 R6, P0, PT, R1, UR4, RZ ;  /* 0x0000000401067c10 */ /* 0x001fe2000ff1e0ff */
[----:B----4-:R-:W-:Y:S01]  /*00a0*/  IMAD.U32 R4, RZ, RZ, UR6 ;  /* 0x00000006ff047e24 */ /* 0x010fe2000f8e00ff */
[----:B------:R-:W-:-:S03]  /*00b0*/  MOV R5, UR7 ;  /* 0x0000000700057c02 */ /* 0x000fc60008000f00 */
[----:B-----5:R-:W-:Y:S01]  /*00c0*/  IMAD.X R7, RZ, RZ, UR5, P0 ;  /* 0x00000005ff077e24 */ /* 0x020fe200080e06ff */
[----:B-1----:R2:W-:Y:S07]  /*00d0*/  STL.64 [R1], R8 ;  /* 0x0000000801007387 */ /* 0x0025ee0000100a00 */
[----:B------:R-:W-:-:S07]  /*00e0*/  LEPC R20, `(.L_x_0) ;  /* 0x000000001014794e */ /* 0x000fce0000000000 */
[----:B--23--:R-:W-:Y:S05]  /*00f0*/  CALL.ABS.NOINC R2 ;  /* 0x0000000002007343 */ /* 0x00cfea0003c00000 */
.L_x_0:
[----:B------:R-:W-:Y:S05]  /*0100*/  EXIT ;  /* 0x000000000000794d */ /* 0x000fea0003800000 */
.L_x_1:
[----:B------:R-:W-:-:S00]  /*0110*/  BRA `(.L_x_1) ;  /* 0xfffffffc00fc7947 */ /* 0x000fc0000383ffff */
[----:B------:R-:W-:-:S00]  /*0120*/  NOP ;  /* 0x0000000000007918 */ /* 0x000fc00000000000 */
        /* <DEDUP_REMOVED lines=13> */
.L_x_2:


//--------------------- .nv.global.init           --------------------------
	.section	.nv.global.init,"aw",@progbits
.nv.global.init:
	.type		$str,@object
	.size		$str,(.L_0 - $str)
$str:
        /*0000*/ 	.byte	0x25, 0x64, 0x2c, 0x25, 0x64, 0x2e, 0x0a, 0x00
.L_0:


//--------------------- .nv.shared.reserved.0     --------------------------
	.section	.nv.shared.reserved.0,"aw",@nobits
	.weak		__nv_reservedSMEM_offset_0_alias
	.size		__nv_reservedSMEM_offset_0_alias, 0, 64
	.other		__nv_reservedSMEM_offset_0_alias,@"STO_CUDA_RESERVED_SHARED STV_DEFAULT"
__nv_reservedSMEM_offset_0_alias:
	.zero		0
	.zero		64


//--------------------- .nv.constant0._Z14hello_from_gpuv --------------------------
	.section	.nv.constant0._Z14hello_from_gpuv,"a",@progbits
	.sectionflags	@""
	.align	4
.nv.constant0._Z14hello_from_gpuv:
	.zero		896


//--------------------- SYMBOLS --------------------------

	.type		.nv.reservedSmem.offset0,@object
	.size		.nv.reservedSmem.offset0,0x4
	.type		vprintf,@function
